//
// Generated by NVIDIA NVVM Compiler
//
// Compiler Build ID: CL-36424714
// Cuda compilation tools, release 13.0, V13.0.88
// Based on NVVM 20.0.0
//

.version 9.0
.target sm_100
.address_size 64

	// .globl	_Z11int_bitcastPKfPii

.visible .entry _Z11int_bitcastPKfPii(
	.param .u64 .ptr .align 1 _Z11int_bitcastPKfPii_param_0,
	.param .u64 .ptr .align 1 _Z11int_bitcastPKfPii_param_1,
	.param .u32 _Z11int_bitcastPKfPii_param_2
)
{
	.reg .pred 	%p<2>;
	.reg .b32 	%r<7>;
	.reg .b64 	%rd<8>;

	ld.param.u64 	%rd1, [_Z11int_bitcastPKfPii_param_0];
	ld.param.u64 	%rd2, [_Z11int_bitcastPKfPii_param_1];
	ld.param.u32 	%r2, [_Z11int_bitcastPKfPii_param_2];
	mov.u32 	%r3, %ctaid.x;
	mov.u32 	%r4, %ntid.x;
	mov.u32 	%r5, %tid.x;
	mad.lo.s32 	%r1, %r3, %r4, %r5;
	setp.ge.s32 	%p1, %r1, %r2;
	@%p1 bra 	$L__BB0_2;
	cvta.to.global.u64 	%rd3, %rd1;
	cvta.to.global.u64 	%rd4, %rd2;
	mul.wide.s32 	%rd5, %r1, 4;
	add.s64 	%rd6, %rd3, %rd5;
	ld.global.u32 	%r6, [%rd6];
	add.s64 	%rd7, %rd4, %rd5;
	st.global.u32 	[%rd7], %r6;
$L__BB0_2:
	ret;

}
	// .globl	_Z13float_bitcastPKiPfi
.visible .entry _Z13float_bitcastPKiPfi(
	.param .u64 .ptr .align 1 _Z13float_bitcastPKiPfi_param_0,
	.param .u64 .ptr .align 1 _Z13float_bitcastPKiPfi_param_1,
	.param .u32 _Z13float_bitcastPKiPfi_param_2
)
{
	.reg .pred 	%p<2>;
	.reg .b32 	%r<6>;
	.reg .b32 	%f<2>;
	.reg .b64 	%rd<8>;

	ld.param.u64 	%rd1, [_Z13float_bitcastPKiPfi_param_0];
	ld.param.u64 	%rd2, [_Z13float_bitcastPKiPfi_param_1];
	ld.param.u32 	%r2, [_Z13float_bitcastPKiPfi_param_2];
	mov.u32 	%r3, %ctaid.x;
	mov.u32 	%r4, %ntid.x;
	mov.u32 	%r5, %tid.x;
	mad.lo.s32 	%r1, %r3, %r4, %r5;
	setp.ge.s32 	%p1, %r1, %r2;
	@%p1 bra 	$L__BB1_2;
	cvta.to.global.u64 	%rd3, %rd1;
	cvta.to.global.u64 	%rd4, %rd2;
	mul.wide.s32 	%rd5, %r1, 4;
	add.s64 	%rd6, %rd3, %rd5;
	ld.global.f32 	%f1, [%rd6];
	add.s64 	%rd7, %rd4, %rd5;
	st.global.f32 	[%rd7], %f1;
$L__BB1_2:
	ret;

}


// ===== COMPILED SASS (sm_100) =====

	.target	sm_100

	.elftype	@"ET_EXEC"


//--------------------- .note.nv.tkinfo           --------------------------
	.section	.note.nv.tkinfo,"",@"SHT_NOTE"
	.sectionflags	@"SHF_NOTE_NV_TKINFO"
	.tkinfo
        /*0018*/ 	.word	0x00000002
        /*0030*/ 	.string	""
        /*0030*/ 	.string	"ptxas"
        /*0030*/ 	.string	"Cuda compilation tools, release 13.0, V13.0.88"
        /*0030*/ 	.string	"Build cuda_13.0.r13.0/compiler.36424714_0"
        /*0030*/ 	.string	"-arch sm_100 -m 64 "



//--------------------- .note.nv.cuinfo           --------------------------
	.section	.note.nv.cuinfo,"",@"SHT_NOTE"
	.sectionflags	@"SHF_NOTE_NV_CUINFO"
        /*0018*/ 	.short	0x0002
        /*001a*/ 	.short	0x0064
        /*001c*/ 	.short	0x0082
	.zero		2


//--------------------- .nv.info                  --------------------------
	.section	.nv.info,"",@"SHT_CUDA_INFO"
	.align	4


	//----- nvinfo : EIATTR_REGCOUNT
	.align		4
        /*0000*/ 	.byte	0x04, 0x2f
        /*0002*/ 	.short	(.L_1 - .L_0)
	.align		4
.L_0:
        /*0004*/ 	.word	index@(_Z11int_bitcastPKfPii)
        /*0008*/ 	.word	0x0000000a


	//----- nvinfo : EIATTR_FRAME_SIZE
	.align		4
.L_1:
        /*000c*/ 	.byte	0x04, 0x11
        /*000e*/ 	.short	(.L_3 - .L_2)
	.align		4
.L_2:
        /*0010*/ 	.word	index@(_Z11int_bitcastPKfPii)
        /*0014*/ 	.word	0x00000000


	//----- nvinfo : EIATTR_REGCOUNT
	.align		4
.L_3:
        /*0018*/ 	.byte	0x04, 0x2f
        /*001a*/ 	.short	(.L_5 - .L_4)
	.align		4
.L_4:
        /*001c*/ 	.word	index@(_Z13float_bitcastPKiPfi)
        /*0020*/ 	.word	0x0000000a


	//----- nvinfo : EIATTR_FRAME_SIZE
	.align		4
.L_5:
        /*0024*/ 	.byte	0x04, 0x11
        /*0026*/ 	.short	(.L_7 - .L_6)
	.align		4
.L_6:
        /*0028*/ 	.word	index@(_Z13float_bitcastPKiPfi)
        /*002c*/ 	.word	0x00000000


	//----- nvinfo : EIATTR_MIN_STACK_SIZE
	.align		4
.L_7:
        /*0030*/ 	.byte	0x04, 0x12
        /*0032*/ 	.short	(.L_9 - .L_8)
	.align		4
.L_8:
        /*0034*/ 	.word	index@(_Z13float_bitcastPKiPfi)
        /*0038*/ 	.word	0x00000000


	//----- nvinfo : EIATTR_MIN_STACK_SIZE
	.align		4
.L_9:
        /*003c*/ 	.byte	0x04, 0x12
        /*003e*/ 	.short	(.L_11 - .L_10)
	.align		4
.L_10:
        /*0040*/ 	.word	index@(_Z11int_bitcastPKfPii)
        /*0044*/ 	.word	0x00000000
.L_11:


//--------------------- .nv.compat                --------------------------
	.section	.nv.compat,"",@"SHT_CUDA_COMPAT_INFO"
	.align	4
        /*0000*/ 	.byte	0x02, 0x09, 0x00, 0x00, 0x02, 0x02, 0x01, 0x00, 0x02, 0x05, 0x05, 0x00, 0x03, 0x07, 0x01, 0x01
        /*0010*/ 	.byte	0x02, 0x03, 0x00, 0x00, 0x02, 0x06, 0x01, 0x00, 0x04, 0x0b, 0x08, 0x00, 0x09, 0x00, 0x00, 0x00
        /*0020*/ 	.byte	0x00, 0x00, 0x00, 0x00


//--------------------- .nv.info._Z13float_bitcastPKiPfi --------------------------
	.section	.nv.info._Z13float_bitcastPKiPfi,"",@"SHT_CUDA_INFO"
	.sectionflags	@""
	.align	4


	//----- nvinfo : EIATTR_CUDA_API_VERSION
	.align		4
        /*0000*/ 	.byte	0x04, 0x37
        /*0002*/ 	.short	(.L_13 - .L_12)
.L_12:
        /*0004*/ 	.word	0x00000082


	//----- nvinfo : EIATTR_KPARAM_INFO
	.align		4
.L_13:
        /*0008*/ 	.byte	0x04, 0x17
        /*000a*/ 	.short	(.L_15 - .L_14)
.L_14:
        /*000c*/ 	.word	0x00000000
        /*0010*/ 	.short	0x0002
        /*0012*/ 	.short	0x0010
        /*0014*/ 	.byte	0x00, 0xf0, 0x11, 0x00


	//----- nvinfo : EIATTR_KPARAM_INFO
	.align		4
.L_15:
        /*0018*/ 	.byte	0x04, 0x17
        /*001a*/ 	.short	(.L_17 - .L_16)
.L_16:
        /*001c*/ 	.word	0x00000000
        /*0020*/ 	.short	0x0001
        /*0022*/ 	.short	0x0008
        /*0024*/ 	.byte	0x00, 0xf5, 0x21, 0x00


	//----- nvinfo : EIATTR_KPARAM_INFO
	.align		4
.L_17:
        /*0028*/ 	.byte	0x04, 0x17
        /*002a*/ 	.short	(.L_19 - .L_18)
.L_18:
        /*002c*/ 	.word	0x00000000
        /*0030*/ 	.short	0x0000
        /*0032*/ 	.short	0x0000
        /*0034*/ 	.byte	0x00, 0xf5, 0x21, 0x00


	//----- nvinfo : EIATTR_SPARSE_MMA_MASK
	.align		4
.L_19:
        /*0038*/ 	.byte	0x03, 0x50
        /*003a*/ 	.short	0x0000


	//----- nvinfo : EIATTR_MAXREG_COUNT
	.align		4
        /*003c*/ 	.byte	0x03, 0x1b
        /*003e*/ 	.short	0x00ff


	//----- nvinfo : EIATTR_MERCURY_ISA_VERSION
	.align		4
        /*0040*/ 	.byte	0x03, 0x5f
        /*0042*/ 	.short	0x0101


	//----- nvinfo : EIATTR_VRC_CTA_INIT_COUNT
	.align		4
        /*0044*/ 	.byte	0x02, 0x4a
	.zero		1
	.zero		1


	//----- nvinfo : EIATTR_EXIT_INSTR_OFFSETS
	.align		4
        /*0048*/ 	.byte	0x04, 0x1c
        /*004a*/ 	.short	(.L_21 - .L_20)


	//   ....[0]....
.L_20:
        /*004c*/ 	.word	0x00000070


	//   ....[1]....
        /*0050*/ 	.word	0x000000f0


	//----- nvinfo : EIATTR_CBANK_PARAM_SIZE
	.align		4
.L_21:
        /*0054*/ 	.byte	0x03, 0x19
        /*0056*/ 	.short	0x0014


	//----- nvinfo : EIATTR_PARAM_CBANK
	.align		4
        /*0058*/ 	.byte	0x04, 0x0a
        /*005a*/ 	.short	(.L_23 - .L_22)
	.align		4
.L_22:
        /*005c*/ 	.word	index@(.nv.constant0._Z13float_bitcastPKiPfi)
        /*0060*/ 	.short	0x0380
        /*0062*/ 	.short	0x0014


	//----- nvinfo : EIATTR_SW_WAR
	.align		4
.L_23:
        /*0064*/ 	.byte	0x04, 0x36
        /*0066*/ 	.short	(.L_25 - .L_24)
.L_24:
        /*0068*/ 	.word	0x00000008
.L_25:


//--------------------- .nv.info._Z11int_bitcastPKfPii --------------------------
	.section	.nv.info._Z11int_bitcastPKfPii,"",@"SHT_CUDA_INFO"
	.sectionflags	@""
	.align	4


	//----- nvinfo : EIATTR_CUDA_API_VERSION
	.align		4
        /*0000*/ 	.byte	0x04, 0x37
        /*0002*/ 	.short	(.L_27 - .L_26)
.L_26:
        /*0004*/ 	.word	0x00000082


	//----- nvinfo : EIATTR_KPARAM_INFO
	.align		4
.L_27:
        /*0008*/ 	.byte	0x04, 0x17
        /*000a*/ 	.short	(.L_29 - .L_28)
.L_28:
        /*000c*/ 	.word	0x00000000
        /*0010*/ 	.short	0x0002
        /*0012*/ 	.short	0x0010
        /*0014*/ 	.byte	0x00, 0xf0, 0x11, 0x00


	//----- nvinfo : EIATTR_KPARAM_INFO
	.align		4
.L_29:
        /*0018*/ 	.byte	0x04, 0x17
        /*001a*/ 	.short	(.L_31 - .L_30)
.L_30:
        /*001c*/ 	.word	0x00000000
        /*0020*/ 	.short	0x0001
        /*0022*/ 	.short	0x0008
        /*0024*/ 	.byte	0x00, 0xf5, 0x21, 0x00


	//----- nvinfo : EIATTR_KPARAM_INFO
	.align		4
.L_31:
        /*0028*/ 	.byte	0x04, 0x17
        /*002a*/ 	.short	(.L_33 - .L_32)
.L_32:
        /*002c*/ 	.word	0x00000000
        /*0030*/ 	.short	0x0000
        /*0032*/ 	.short	0x0000
        /*0034*/ 	.byte	0x00, 0xf5, 0x21, 0x00


	//----- nvinfo : EIATTR_SPARSE_MMA_MASK
	.align		4
.L_33:
        /*0038*/ 	.byte	0x03, 0x50
        /*003a*/ 	.short	0x0000


	//----- nvinfo : EIATTR_MAXREG_COUNT
	.align		4
        /*003c*/ 	.byte	0x03, 0x1b
        /*003e*/ 	.short	0x00ff


	//----- nvinfo : EIATTR_MERCURY_ISA_VERSION
	.align		4
        /*0040*/ 	.byte	0x03, 0x5f
        /*0042*/ 	.short	0x0101


	//----- nvinfo : EIATTR_VRC_CTA_INIT_COUNT
	.align		4
        /*0044*/ 	.byte	0x02, 0x4a
	.zero		1
	.zero		1


	//----- nvinfo : EIATTR_EXIT_INSTR_OFFSETS
	.align		4
        /*0048*/ 	.byte	0x04, 0x1c
        /*004a*/ 	.short	(.L_35 - .L_34)


	//   ....[0]....
.L_34:
        /*004c*/ 	.word	0x00000070


	//   ....[1]....
        /*0050*/ 	.word	0x000000f0


	//----- nvinfo : EIATTR_CBANK_PARAM_SIZE
	.align		4
.L_35:
        /*0054*/ 	.byte	0x03, 0x19
        /*0056*/ 	.short	0x0014


	//----- nvinfo : EIATTR_PARAM_CBANK
	.align		4
        /*0058*/ 	.byte	0x04, 0x0a
        /*005a*/ 	.short	(.L_37 - .L_36)
	.align		4
.L_36:
        /*005c*/ 	.word	index@(.nv.constant0._Z11int_bitcastPKfPii)
        /*0060*/ 	.short	0x0380
        /*0062*/ 	.short	0x0014


	//----- nvinfo : EIATTR_SW_WAR
	.align		4
.L_37:
        /*0064*/ 	.byte	0x04, 0x36
        /*0066*/ 	.short	(.L_39 - .L_38)
.L_38:
        /*0068*/ 	.word	0x00000008
.L_39:


//--------------------- .nv.callgraph             --------------------------
	.section	.nv.callgraph,"",@"SHT_CUDA_CALLGRAPH"
	.align	4
	.sectionentsize	8
	.align		4
        /*0000*/ 	.word	0x00000000
	.align		4
        /*0004*/ 	.word	0xffffffff
	.align		4
        /*0008*/ 	.word	0x00000000
	.align		4
        /*000c*/ 	.word	0xfffffffe
	.align		4
        /*0010*/ 	.word	0x00000000
	.align		4
        /*0014*/ 	.word	0xfffffffd
	.align		4
        /*0018*/ 	.word	0x00000000
	.align		4
        /*001c*/ 	.word	0xfffffffc


//--------------------- .text._Z13float_bitcastPKiPfi --------------------------
	.section	.text._Z13float_bitcastPKiPfi,"ax",@progbits
	.align	128
        .global         _Z13float_bitcastPKiPfi
        .type           _Z13float_bitcastPKiPfi,@function
        .size           _Z13float_bitcastPKiPfi,(.L_x_2 - _Z13float_bitcastPKiPfi)
        .other          _Z13float_bitcastPKiPfi,@"STO_CUDA_ENTRY STV_DEFAULT"
_Z13float_bitcastPKiPfi:
.text._Z13float_bitcastPKiPfi:
[----:B------:R-:W-:Y:S01]  /*0000*/  LDC R1, c[0x0][0x37c] ;  /* 0x0000df00ff017b82 */ /* 0x000fe20000000800 */
[----:B------:R-:W0:Y:S07]  /*0010*/  S2R R0, SR_TID.X ;  /* 0x0000000000007919 */ /* 0x000e2e0000002100 */
[----:B------:R-:W0:Y:S01]  /*0020*/  S2UR UR4, SR_CTAID.X ;  /* 0x00000000000479c3 */ /* 0x000e220000002500 */
[----:B------:R-:W1:Y:S07]  /*0030*/  LDCU UR5, c[0x0][0x390] ;  /* 0x00007200ff0577ac */ /* 0x000e6e0008000800 */
[----:B------:R-:W0:Y:S02]  /*0040*/  LDC R7, c[0x0][0x360] ;  /* 0x0000d800ff077b82 */ /* 0x000e240000000800 */
[----:B0-----:R-:W-:-:S05]  /*0050*/  IMAD R7, R7, UR4, R0 ;  /* 0x0000000407077c24 */ /* 0x001fca000f8e0200 */
[----:B-1----:R-:W-:-:S13]  /*0060*/  ISETP.GE.AND P0, PT, R7, UR5, PT ;  /* 0x0000000507007c0c */ /* 0x002fda000bf06270 */
[----:B------:R-:W-:Y:S05]  /*0070*/  @P0 EXIT ;  /* 0x000000000000094d */ /* 0x000fea0003800000 */
[----:B------:R-:W0:Y:S01]  /*0080*/  LDC.64 R2, c[0x0][0x380] ;  /* 0x0000e000ff027b82 */ /* 0x000e220000000a00 */
[----:B------:R-:W1:Y:S07]  /*0090*/  LDCU.64 UR4, c[0x0][0x358] ;  /* 0x00006b00ff0477ac */ /* 0x000e6e0008000a00 */
[----:B------:R-:W2:Y:S01]  /*00a0*/  LDC.64 R4, c[0x0][0x388] ;  /* 0x0000e200ff047b82 */ /* 0x000ea20000000a00 */
[----:B0-----:R-:W-:-:S06]  /*00b0*/  IMAD.WIDE R2, R7, 0x4, R2 ;  /* 0x0000000407027825 */ /* 0x001fcc00078e0202 */
[----:B-1----:R-:W3:Y:S01]  /*00c0*/  LDG.E R3, desc[UR4][R2.64] ;  /* 0x0000000402037981 */ /* 0x002ee2000c1e1900 */
[----:B--2---:R-:W-:-:S05]  /*00d0*/  IMAD.WIDE R4, R7, 0x4, R4 ;  /* 0x0000000407047825 */ /* 0x004fca00078e0204 */
[----:B---3--:R-:W-:Y:S01]  /*00e0*/  STG.E desc[UR4][R4.64], R3 ;  /* 0x0000000304007986 */ /* 0x008fe2000c101904 */
[----:B------:R-:W-:Y:S05]  /*00f0*/  EXIT ;  /* 0x000000000000794d */ /* 0x000fea0003800000 */
.L_x_0:
[----:B------:R-:W-:-:S00]  /*0100*/  BRA `(.L_x_0) ;  /* 0xfffffffc00fc7947 */ /* 0x000fc0000383ffff */
[----:B------:R-:W-:-:S00]  /*0110*/  NOP ;  /* 0x0000000000007918 */ /* 0x000fc00000000000 */
        /* <DEDUP_REMOVED lines=14> */
.L_x_2:


//--------------------- .text._Z11int_bitcastPKfPii --------------------------
	.section	.text._Z11int_bitcastPKfPii,"ax",@progbits
	.align	128
        .global         _Z11int_bitcastPKfPii
        .type           _Z11int_bitcastPKfPii,@function
        .size           _Z11int_bitcastPKfPii,(.L_x_3 - _Z11int_bitcastPKfPii)
        .other          _Z11int_bitcastPKfPii,@"STO_CUDA_ENTRY STV_DEFAULT"
_Z11int_bitcastPKfPii:
.text._Z11int_bitcastPKfPii:
        /* <DEDUP_REMOVED lines=16> */
.L_x_1:
        /* <DEDUP_REMOVED lines=16> */
.L_x_3:


//--------------------- .nv.shared.reserved.0     --------------------------
	.section	.nv.shared.reserved.0,"aw",@nobits
	.weak		__nv_reservedSMEM_offset_0_alias
	.size		__nv_reservedSMEM_offset_0_alias, 0, 64
	.other		__nv_reservedSMEM_offset_0_alias,@"STO_CUDA_RESERVED_SHARED STV_DEFAULT"
__nv_reservedSMEM_offset_0_alias:
	.zero		0
	.zero		64


//--------------------- .nv.constant0._Z13float_bitcastPKiPfi --------------------------
	.section	.nv.constant0._Z13float_bitcastPKiPfi,"a",@progbits
	.sectionflags	@""
	.align	4
.nv.constant0._Z13float_bitcastPKiPfi:
	.zero		916


//--------------------- .nv.constant0._Z11int_bitcastPKfPii --------------------------
	.section	.nv.constant0._Z11int_bitcastPKfPii,"a",@progbits
	.sectionflags	@""
	.align	4
.nv.constant0._Z11int_bitcastPKfPii:
	.zero		916


//--------------------- SYMBOLS --------------------------

	.type		.nv.reservedSmem.offset0,@object
	.size		.nv.reservedSmem.offset0,0x4
